	.headerflags	@"EF_CUDA_TEXMODE_UNIFIED EF_CUDA_64BIT_ADDRESS EF_CUDA_ACCELERATORS EF_CUDA_SM90 EF_CUDA_VIRTUAL_SM(EF_CUDA_SM90)"
	.elftype	@"ET_EXEC"


//--------------------- .nv.info                  --------------------------
	.section	.nv.info,"",@"SHT_CUDA_INFO"
	.align	4


	//----- nvinfo : EIATTR_REGCOUNT
	.align		4
        /*0000*/ 	.byte	0x04, 0x2f
        /*0002*/ 	.short	(.L_1 - .L_0)
	.align		4
.L_0:
        /*0004*/ 	.word	index@(triton_poi_fused_convolution_max_pool2d_with_indices_relu_3)
        /*0008*/ 	.word	0x0000001f


	//----- nvinfo : EIATTR_MIN_STACK_SIZE
	.align		4
.L_1:
        /*000c*/ 	.byte	0x04, 0x12
        /*000e*/ 	.short	(.L_3 - .L_2)
	.align		4
.L_2:
        /*0010*/ 	.word	index@(triton_poi_fused_convolution_max_pool2d_with_indices_relu_3)
        /*0014*/ 	.word	0x00000000


	//----- nvinfo : EIATTR_FRAME_SIZE
	.align		4
.L_3:
        /*0018*/ 	.byte	0x04, 0x11
        /*001a*/ 	.short	(.L_5 - .L_4)
	.align		4
.L_4:
        /*001c*/ 	.word	index@(triton_poi_fused_convolution_max_pool2d_with_indices_relu_3)
        /*0020*/ 	.word	0x00000000


	//----- nvinfo : EIATTR_MIN_STACK_SIZE
	.align		4
.L_5:
        /*0024*/ 	.byte	0x04, 0x12
        /*0026*/ 	.short	(.L_7 - .L_6)
	.align		4
.L_6:
        /*0028*/ 	.word	index@(triton_poi_fused_convolution_max_pool2d_with_indices_relu_3)
        /*002c*/ 	.word	0x00000000
.L_7:


//--------------------- .nv.info.triton_poi_fused_convolution_max_pool2d_with_indices_relu_3 --------------------------
	.section	.nv.info.triton_poi_fused_convolution_max_pool2d_with_indices_relu_3,"",@"SHT_CUDA_INFO"
	.sectionflags	@""
	.align	4


	//----- nvinfo : EIATTR_CUDA_API_VERSION
	.align		4
        /*0000*/ 	.byte	0x04, 0x37
        /*0002*/ 	.short	(.L_9 - .L_8)
.L_8:
        /*0004*/ 	.word	0x0000007c


	//----- nvinfo : EIATTR_KPARAM_INFO
	.align		4
.L_9:
        /*0008*/ 	.byte	0x04, 0x17
        /*000a*/ 	.short	(.L_11 - .L_10)
.L_10:
        /*000c*/ 	.word	0x00000000
        /*0010*/ 	.short	0x0004
        /*0012*/ 	.short	0x001c
        /*0014*/ 	.byte	0x00, 0xf0, 0x11, 0x00


	//----- nvinfo : EIATTR_KPARAM_INFO
	.align		4
.L_11:
        /*0018*/ 	.byte	0x04, 0x17
        /*001a*/ 	.short	(.L_13 - .L_12)
.L_12:
        /*001c*/ 	.word	0x00000000
        /*0020*/ 	.short	0x0003
        /*0022*/ 	.short	0x0018
        /*0024*/ 	.byte	0x00, 0xf0, 0x11, 0x00


	//----- nvinfo : EIATTR_KPARAM_INFO
	.align		4
.L_13:
        /*0028*/ 	.byte	0x04, 0x17
        /*002a*/ 	.short	(.L_15 - .L_14)
.L_14:
        /*002c*/ 	.word	0x00000000
        /*0030*/ 	.short	0x0002
        /*0032*/ 	.short	0x0010
        /*0034*/ 	.byte	0x00, 0xf4, 0x21, 0x00


	//----- nvinfo : EIATTR_KPARAM_INFO
	.align		4
.L_15:
        /*0038*/ 	.byte	0x04, 0x17
        /*003a*/ 	.short	(.L_17 - .L_16)
.L_16:
        /*003c*/ 	.word	0x00000000
        /*0040*/ 	.short	0x0001
        /*0042*/ 	.short	0x0008
        /*0044*/ 	.byte	0x00, 0xf4, 0x21, 0x00


	//----- nvinfo : EIATTR_KPARAM_INFO
	.align		4
.L_17:
        /*0048*/ 	.byte	0x04, 0x17
        /*004a*/ 	.short	(.L_19 - .L_18)
.L_18:
        /*004c*/ 	.word	0x00000000
        /*0050*/ 	.short	0x0000
        /*0052*/ 	.short	0x0000
        /*0054*/ 	.byte	0x00, 0xf4, 0x21, 0x00


	//----- nvinfo : EIATTR_SPARSE_MMA_MASK
	.align		4
.L_19:
        /*0058*/ 	.byte	0x03, 0x50
        /*005a*/ 	.short	0x0000


	//----- nvinfo : EIATTR_MAXREG_COUNT
	.align		4
        /*005c*/ 	.byte	0x03, 0x1b
        /*005e*/ 	.short	0x00ff


	//----- nvinfo : EIATTR_EXIT_INSTR_OFFSETS
	.align		4
        /*0060*/ 	.byte	0x04, 0x1c
        /*0062*/ 	.short	(.L_21 - .L_20)


	//   ....[0]....
.L_20:
        /*0064*/ 	.word	0x000005a0


	//   ....[1]....
        /*0068*/ 	.word	0x000005c0


	//----- nvinfo : EIATTR_REQNTID
	.align		4
.L_21:
        /*006c*/ 	.byte	0x04, 0x10
        /*006e*/ 	.short	(.L_23 - .L_22)
.L_22:
        /*0070*/ 	.word	0x00000080
        /*0074*/ 	.word	0x00000001
        /*0078*/ 	.word	0x00000001


	//----- nvinfo : EIATTR_CBANK_PARAM_SIZE
	.align		4
.L_23:
        /*007c*/ 	.byte	0x03, 0x19
        /*007e*/ 	.short	0x0020


	//----- nvinfo : EIATTR_PARAM_CBANK
	.align		4
        /*0080*/ 	.byte	0x04, 0x0a
        /*0082*/ 	.short	(.L_25 - .L_24)
	.align		4
.L_24:
        /*0084*/ 	.word	index@(.nv.constant0.triton_poi_fused_convolution_max_pool2d_with_indices_relu_3)
        /*0088*/ 	.short	0x0210
        /*008a*/ 	.short	0x0020


	//----- nvinfo : EIATTR_SW_WAR
	.align		4
.L_25:
        /*008c*/ 	.byte	0x04, 0x36
        /*008e*/ 	.short	(.L_27 - .L_26)
.L_26:
        /*0090*/ 	.word	0x00000008
.L_27:


//--------------------- .nv.callgraph             --------------------------
	.section	.nv.callgraph,"",@"SHT_CUDA_CALLGRAPH"
	.align	4
	.sectionentsize	8
	.align		4
        /*0000*/ 	.word	0x00000000
	.align		4
        /*0004*/ 	.word	0xffffffff
	.align		4
        /*0008*/ 	.word	0x00000000
	.align		4
        /*000c*/ 	.word	0xfffffffe
	.align		4
        /*0010*/ 	.word	0x00000000
	.align		4
        /*0014*/ 	.word	0xfffffffd
	.align		4
        /*0018*/ 	.word	0x00000000
	.align		4
        /*001c*/ 	.word	0xfffffffc


//--------------------- .text.triton_poi_fused_convolution_max_pool2d_with_indices_relu_3 --------------------------
	.section	.text.triton_poi_fused_convolution_max_pool2d_with_indices_relu_3,"ax",@progbits
	.sectionflags	@"SHF_BARRIERS=1"
	.align	128
        .global         triton_poi_fused_convolution_max_pool2d_with_indices_relu_3
        .type           triton_poi_fused_convolution_max_pool2d_with_indices_relu_3,@function
        .size           triton_poi_fused_convolution_max_pool2d_with_indices_relu_3,(.L_x_1 - triton_poi_fused_convolution_max_pool2d_with_indices_relu_3)
        .other          triton_poi_fused_convolution_max_pool2d_with_indices_relu_3,@"STO_CUDA_ENTRY STV_DEFAULT"
triton_poi_fused_convolution_max_pool2d_with_indices_relu_3:
.text.triton_poi_fused_convolution_max_pool2d_with_indices_relu_3:
[----:B------:R-:W0:Y:S01]  /*0000*/  LDC R1, c[0x0][0x28] ;  /* 0x00000a00ff017b82 */ /* 0x000e220000000800 */
[----:B------:R-:W1:Y:S07]  /*0010*/  S2R R2, SR_CTAID.Y ;  /* 0x0000000000027919 */ /* 0x000e6e0000002600 */
[----:B------:R-:W2:Y:S01]  /*0020*/  LDC.64 R16, c[0x0][0x210] ;  /* 0x00008400ff107b82 */ /* 0x000ea20000000a00 */
[----:B------:R-:W-:Y:S01]  /*0030*/  CS2R R18, SRZ ;  /* 0x0000000000127805 */ /* 0x000fe2000001ff00 */
[----:B------:R-:W-:Y:S01]  /*0040*/  ULDC.64 UR6, c[0x0][0x208] ;  /* 0x0000820000067ab9 */ /* 0x000fe20000000a00 */
[----:B------:R-:W3:Y:S01]  /*0050*/  S2R R21, SR_TID.X ;  /* 0x0000000000157919 */ /* 0x000ee20000002100 */
[----:B------:R-:W-:Y:S01]  /*0060*/  HFMA2.MMA R20, -RZ, RZ, 0, 0 ;  /* 0x00000000ff147435 */ /* 0x000fe200000001ff */
[----:B------:R-:W4:Y:S01]  /*0070*/  S2R R3, SR_CTAID.X ;  /* 0x0000000000037919 */ /* 0x000f220000002500 */
[----:B------:R-:W-:-:S02]  /*0080*/  IMAD.MOV.U32 R22, RZ, RZ, RZ ;  /* 0x000000ffff167224 */ /* 0x000fc400078e00ff */
[----:B-1----:R-:W-:-:S05]  /*0090*/  IMAD.SHL.U32 R0, R2, 0x400, RZ ;  /* 0x0000040002007824 */ /* 0x002fca00078e00ff */
[----:B---3--:R-:W-:Y:S02]  /*00a0*/  LOP3.LUT R6, R0, 0x7f, R21, 0xf8, !PT ;  /* 0x0000007f00067812 */ /* 0x008fe400078ef815 */
[----:B----4-:R-:W-:-:S03]  /*00b0*/  ISETP.GE.AND P0, PT, R3, 0x9, PT ;  /* 0x000000090300780c */ /* 0x010fc60003f06270 */
[C---:B------:R-:W-:Y:S01]  /*00c0*/  IMAD R5, R6.reuse, 0x9, R3 ;  /* 0x0000000906057824 */ /* 0x040fe200078e0203 */
[C---:B------:R-:W-:Y:S02]  /*00d0*/  LOP3.LUT R8, R6.reuse, 0x80, RZ, 0xfc, !PT ;  /* 0x0000008006087812 */ /* 0x040fe400078efcff */
[C---:B------:R-:W-:Y:S01]  /*00e0*/  LOP3.LUT R10, R6.reuse, 0x100, RZ, 0xfc, !PT ;  /* 0x00000100060a7812 */ /* 0x040fe200078efcff */
[----:B--2---:R-:W-:Y:S01]  /*00f0*/  IMAD.WIDE R4, R5, 0x4, R16 ;  /* 0x0000000405047825 */ /* 0x004fe200078e0210 */
[C---:B------:R-:W-:Y:S02]  /*0100*/  LOP3.LUT R12, R6.reuse, 0x180, RZ, 0xfc, !PT ;  /* 0x00000180060c7812 */ /* 0x040fe400078efcff */
[C---:B------:R-:W-:Y:S02]  /*0110*/  LOP3.LUT R14, R6.reuse, 0x200, RZ, 0xfc, !PT ;  /* 0x00000200060e7812 */ /* 0x040fe400078efcff */
[C---:B------:R-:W-:Y:S02]  /*0120*/  LOP3.LUT R24, R6.reuse, 0x280, RZ, 0xfc, !PT ;  /* 0x0000028006187812 */ /* 0x040fe400078efcff */
[----:B------:R-:W-:Y:S01]  /*0130*/  LOP3.LUT R26, R6, 0x300, RZ, 0xfc, !PT ;  /* 0x00000300061a7812 */ /* 0x000fe200078efcff */
[--C-:B------:R-:W-:Y:S01]  /*0140*/  IMAD R7, R8, 0x9, R3.reuse ;  /* 0x0000000908077824 */ /* 0x100fe200078e0203 */
[----:B------:R-:W-:Y:S01]  /*0150*/  LOP3.LUT R6, R6, 0x380, RZ, 0xfc, !PT ;  /* 0x0000038006067812 */ /* 0x000fe200078efcff */
[--C-:B------:R-:W-:Y:S01]  /*0160*/  IMAD R9, R10, 0x9, R3.reuse ;  /* 0x000000090a097824 */ /* 0x100fe200078e0203 */
[----:B------:R1:W2:Y:S01]  /*0170*/  @!P0 LDG.E.EL R18, desc[UR6][R4.64] ;  /* 0x0000000604128981 */ /* 0x0002a2000c2e1900 */
[----:B------:R-:W-:-:S02]  /*0180*/  IMAD R11, R12, 0x9, R3 ;  /* 0x000000090c0b7824 */ /* 0x000fc400078e0203 */
[--C-:B------:R-:W-:Y:S02]  /*0190*/  IMAD R25, R6, 0x9, R3.reuse ;  /* 0x0000000906197824 */ /* 0x100fe400078e0203 */
[--C-:B------:R-:W-:Y:S02]  /*01a0*/  IMAD R13, R14, 0x9, R3.reuse ;  /* 0x000000090e0d7824 */ /* 0x100fe400078e0203 */
[--C-:B------:R-:W-:Y:S02]  /*01b0*/  IMAD R15, R24, 0x9, R3.reuse ;  /* 0x00000009180f7824 */ /* 0x100fe400078e0203 */
[----:B------:R-:W-:Y:S02]  /*01c0*/  IMAD R23, R26, 0x9, R3 ;  /* 0x000000091a177824 */ /* 0x000fe400078e0203 */
[----:B-1----:R-:W-:-:S04]  /*01d0*/  IMAD.WIDE R4, R7, 0x4, R16 ;  /* 0x0000000407047825 */ /* 0x002fc800078e0210 */
[--C-:B------:R-:W-:Y:S01]  /*01e0*/  IMAD.WIDE R6, R9, 0x4, R16.reuse ;  /* 0x0000000409067825 */ /* 0x100fe200078e0210 */
[----:B------:R1:W3:Y:S03]  /*01f0*/  @!P0 LDG.E.EL R19, desc[UR6][R4.64] ;  /* 0x0000000604138981 */ /* 0x0002e6000c2e1900 */
[--C-:B------:R-:W-:Y:S01]  /*0200*/  IMAD.WIDE R8, R11, 0x4, R16.reuse ;  /* 0x000000040b087825 */ /* 0x100fe200078e0210 */
[----:B------:R-:W4:Y:S03]  /*0210*/  @!P0 LDG.E.EL R20, desc[UR6][R6.64] ;  /* 0x0000000606148981 */ /* 0x000f26000c2e1900 */
[--C-:B------:R-:W-:Y:S01]  /*0220*/  IMAD.WIDE R10, R13, 0x4, R16.reuse ;  /* 0x000000040d0a7825 */ /* 0x100fe200078e0210 */
[----:B------:R-:W5:Y:S03]  /*0230*/  @!P0 LDG.E.EL R22, desc[UR6][R8.64] ;  /* 0x0000000608168981 */ /* 0x000f66000c2e1900 */
[----:B------:R-:W-:-:S04]  /*0240*/  IMAD.WIDE R12, R15, 0x4, R16 ;  /* 0x000000040f0c7825 */ /* 0x000fc800078e0210 */
[----:B------:R-:W-:Y:S01]  /*0250*/  IMAD.WIDE R14, R23, 0x4, R16 ;  /* 0x00000004170e7825 */ /* 0x000fe200078e0210 */
[----:B------:R-:W-:-:S03]  /*0260*/  MOV R23, RZ ;  /* 0x000000ff00177202 */ /* 0x000fc60000000f00 */
[----:B------:R-:W-:Y:S01]  /*0270*/  IMAD.WIDE R16, R25, 0x4, R16 ;  /* 0x0000000419107825 */ /* 0x000fe200078e0210 */
[----:B------:R-:W-:Y:S02]  /*0280*/  CS2R R24, SRZ ;  /* 0x0000000000187805 */ /* 0x000fe4000001ff00 */
[----:B------:R-:W5:Y:S01]  /*0290*/  @!P0 LDG.E.EL R23, desc[UR6][R10.64] ;  /* 0x000000060a178981 */ /* 0x000f62000c2e1900 */
[----:B------:R-:W-:-:S03]  /*02a0*/  IMAD.MOV.U32 R26, RZ, RZ, RZ ;  /* 0x000000ffff1a7224 */ /* 0x000fc600078e00ff */
[----:B------:R1:W5:Y:S04]  /*02b0*/  @!P0 LDG.E.EL R24, desc[UR6][R12.64] ;  /* 0x000000060c188981 */ /* 0x000368000c2e1900 */
[----:B------:R1:W5:Y:S04]  /*02c0*/  @!P0 LDG.E.EL R25, desc[UR6][R14.64] ;  /* 0x000000060e198981 */ /* 0x000368000c2e1900 */
[----:B------:R-:W5:Y:S01]  /*02d0*/  @!P0 LDG.E.EL R26, desc[UR6][R16.64] ;  /* 0x00000006101a8981 */ /* 0x000f62000c2e1900 */
[----:B------:R-:W1:Y:S01]  /*02e0*/  S2UR UR5, SR_CgaCtaId ;  /* 0x00000000000579c3 */ /* 0x000e620000008800 */
[----:B------:R-:W-:Y:S01]  /*02f0*/  UMOV UR4, 0x400 ;  /* 0x0000040000047882 */ /* 0x000fe20000000000 */
[----:B-1----:R-:W-:-:S06]  /*0300*/  LOP3.LUT R4, R21, 0x7f, RZ, 0xc0, !PT ;  /* 0x0000007f15047812 */ /* 0x002fcc00078ec0ff */
[----:B0-----:R-:W0:Y:S01]  /*0310*/  LDC.64 R12, c[0x0][0x218] ;  /* 0x00008600ff0c7b82 */ /* 0x001e220000000a00 */
[----:B------:R-:W-:-:S06]  /*0320*/  UPRMT UR4, UR5, 0x654, UR4 ;  /* 0x0000065405047896 */ /* 0x000fcc0008000004 */
[----:B------:R-:W-:Y:S02]  /*0330*/  LEA R27, R4, UR4, 0x2 ;  /* 0x00000004041b7c11 */ /* 0x000fe4000f8e10ff */
[----:B------:R-:W-:-:S04]  /*0340*/  SHF.L.U32 R21, R21, 0x2, RZ ;  /* 0x0000000215157819 */ /* 0x000fc800000006ff */
[----:B------:R-:W-:-:S04]  /*0350*/  LOP3.LUT R21, R21, 0x1fc, RZ, 0xc0, !PT ;  /* 0x000001fc15157812 */ /* 0x000fc800078ec0ff */
[----:B------:R-:W-:Y:S02]  /*0360*/  LEA R28, R21, UR4, 0x2 ;  /* 0x00000004151c7c11 */ /* 0x000fe4000f8e10ff */
[----:B------:R-:W-:-:S04]  /*0370*/  LOP3.LUT R0, R0, R21, RZ, 0xfc, !PT ;  /* 0x0000001500007212 */ /* 0x000fc800078efcff */
[----:B------:R-:W-:Y:S01]  /*0380*/  SHF.R.S32.HI R15, RZ, 0x1f, R0 ;  /* 0x0000001fff0f7819 */ /* 0x000fe20000011400 */
[----:B--2---:R-:W-:Y:S04]  /*0390*/  STS [R27], R18 ;  /* 0x000000121b007388 */ /* 0x004fe80000000800 */
[----:B---3--:R1:W-:Y:S04]  /*03a0*/  STS [R27+0x200], R19 ;  /* 0x000200131b007388 */ /* 0x0083e80000000800 */
[----:B----4-:R-:W-:Y:S04]  /*03b0*/  STS [R27+0x400], R20 ;  /* 0x000400141b007388 */ /* 0x010fe80000000800 */
[----:B-----5:R-:W-:Y:S01]  /*03c0*/  STS [R27+0x600], R22 ;  /* 0x000600161b007388 */ /* 0x020fe20000000800 */
[----:B------:R-:W-:Y:S06]  /*03d0*/  BAR.SYNC.DEFER_BLOCKING 0x0 ;  /* 0x0000000000007b1d */ /* 0x000fec0000010000 */
[----:B------:R-:W2:Y:S02]  /*03e0*/  LDS.128 R8, [R28] ;  /* 0x000000001c087984 */ /* 0x000ea40000000c00 */
[----:B------:R-:W-:Y:S06]  /*03f0*/  BAR.SYNC.DEFER_BLOCKING 0x0 ;  /* 0x0000000000007b1d */ /* 0x000fec0000010000 */
[----:B------:R-:W-:Y:S04]  /*0400*/  STS [R27], R23 ;  /* 0x000000171b007388 */ /* 0x000fe80000000800 */
[----:B------:R-:W-:Y:S04]  /*0410*/  STS [R27+0x200], R24 ;  /* 0x000200181b007388 */ /* 0x000fe80000000800 */
[----:B------:R-:W-:Y:S04]  /*0420*/  STS [R27+0x400], R25 ;  /* 0x000400191b007388 */ /* 0x000fe80000000800 */
[----:B------:R-:W-:Y:S01]  /*0430*/  STS [R27+0x600], R26 ;  /* 0x0006001a1b007388 */ /* 0x000fe20000000800 */
[----:B------:R-:W-:Y:S01]  /*0440*/  BAR.SYNC.DEFER_BLOCKING 0x0 ;  /* 0x0000000000007b1d */ /* 0x000fe20000010000 */
[----:B-1----:R-:W-:-:S02]  /*0450*/  SHF.R.S32.HI R19, RZ, 0x15, R2 ;  /* 0x00000015ff137819 */ /* 0x002fc40000011402 */
[----:B------:R-:W-:-:S05]  /*0460*/  LEA.HI R2, R15, R0, RZ, 0x6 ;  /* 0x000000000f027211 */ /* 0x000fca00078f30ff */
[----:B------:R-:W1:Y:S01]  /*0470*/  LDC.64 R14, c[0x0][0x220] ;  /* 0x00008800ff0e7b82 */ /* 0x000e620000000a00 */
[----:B------:R-:W-:Y:S01]  /*0480*/  SGXT R19, R19, 0x1 ;  /* 0x000000011313781a */ /* 0x000fe20000000200 */
[----:B------:R-:W3:Y:S01]  /*0490*/  LDS.128 R4, [R28] ;  /* 0x000000001c047984 */ /* 0x000ee20000000c00 */
[----:B------:R-:W-:Y:S02]  /*04a0*/  LOP3.LUT R17, R2, 0xffffffc0, RZ, 0xc0, !PT ;  /* 0xffffffc002117812 */ /* 0x000fe400078ec0ff */
[----:B------:R-:W-:-:S03]  /*04b0*/  LEA.HI R19, R19, R0, RZ, 0x6 ;  /* 0x0000000013137211 */ /* 0x000fc600078f30ff */
[----:B------:R-:W-:Y:S01]  /*04c0*/  IMAD.IADD R0, R0, 0x1, -R17 ;  /* 0x0000000100007824 */ /* 0x000fe200078e0a11 */
[----:B------:R-:W-:Y:S02]  /*04d0*/  IADD3 R19, R19, 0x200, RZ ;  /* 0x0000020013137810 */ /* 0x000fe40007ffe0ff */
[----:B------:R-:W-:Y:S01]  /*04e0*/  SHF.R.S32.HI R2, RZ, 0x6, R2 ;  /* 0x00000006ff027819 */ /* 0x000fe20000011402 */
[----:B------:R-:W-:Y:S01]  /*04f0*/  IMAD R0, R3, 0x40, R0 ;  /* 0x0000004003007824 */ /* 0x000fe200078e0200 */
[----:B------:R-:W-:-:S03]  /*0500*/  SHF.R.S32.HI R19, RZ, 0x6, R19 ;  /* 0x00000006ff137819 */ /* 0x000fc60000011413 */
[--C-:B------:R-:W-:Y:S02]  /*0510*/  IMAD R17, R2, 0x240, R0.reuse ;  /* 0x0000024002117824 */ /* 0x100fe400078e0200 */
[----:B------:R-:W-:Y:S02]  /*0520*/  IMAD R19, R19, 0x240, R0 ;  /* 0x0000024013137824 */ /* 0x000fe400078e0200 */
[----:B0-----:R-:W-:-:S04]  /*0530*/  IMAD.WIDE R2, R17, 0x4, R12 ;  /* 0x0000000411027825 */ /* 0x001fc800078e020c */
[----:B------:R-:W-:Y:S01]  /*0540*/  IMAD.WIDE R12, R19, 0x4, R12 ;  /* 0x00000004130c7825 */ /* 0x000fe200078e020c */
[----:B--2---:R0:W-:Y:S03]  /*0550*/  @!P0 STG.E.128 desc[UR6][R2.64], R8 ;  /* 0x0000000802008986 */ /* 0x0041e6000c101d06 */
[----:B-1----:R-:W-:-:S04]  /*0560*/  IMAD.WIDE R16, R17, 0x4, R14 ;  /* 0x0000000411107825 */ /* 0x002fc800078e020e */
[----:B------:R-:W-:Y:S01]  /*0570*/  IMAD.WIDE R14, R19, 0x4, R14 ;  /* 0x00000004130e7825 */ /* 0x000fe200078e020e */
[----:B---3--:R0:W-:Y:S04]  /*0580*/  @!P0 STG.E.128 desc[UR6][R12.64], R4 ;  /* 0x000000040c008986 */ /* 0x0081e8000c101d06 */
[----:B------:R0:W-:Y:S02]  /*0590*/  @!P0 STG.E.128 desc[UR6][R16.64], R8 ;  /* 0x0000000810008986 */ /* 0x0001e4000c101d06 */
[----:B0-----:R-:W-:Y:S05]  /*05a0*/  @P0 EXIT ;  /* 0x000000000000094d */ /* 0x001fea0003800000 */
[----:B------:R-:W-:Y:S01]  /*05b0*/  STG.E.128 desc[UR6][R14.64], R4 ;  /* 0x000000040e007986 */ /* 0x000fe2000c101d06 */
[----:B------:R-:W-:Y:S05]  /*05c0*/  EXIT ;  /* 0x000000000000794d */ /* 0x000fea0003800000 */
.L_x_0:
[----:B------:R-:W-:-:S00]  /*05d0*/  BRA `(.L_x_0) ;  /* 0xfffffffc00fc7947 */ /* 0x000fc0000383ffff */
[----:B------:R-:W-:-:S00]  /*05e0*/  NOP ;  /* 0x0000000000007918 */ /* 0x000fc00000000000 */
        /* <DEDUP_REMOVED lines=9> */
.L_x_1:


//--------------------- .nv.shared.triton_poi_fused_convolution_max_pool2d_with_indices_relu_3 --------------------------
	.section	.nv.shared.triton_poi_fused_convolution_max_pool2d_with_indices_relu_3,"aw",@nobits
	.sectionflags	@""
	.align	16
	.zero		1024


//--------------------- .nv.constant0.triton_poi_fused_convolution_max_pool2d_with_indices_relu_3 --------------------------
	.section	.nv.constant0.triton_poi_fused_convolution_max_pool2d_with_indices_relu_3,"a",@progbits
	.sectionflags	@""
	.align	4
.nv.constant0.triton_poi_fused_convolution_max_pool2d_with_indices_relu_3:
	.zero		560
